//
// Generated by NVIDIA NVVM Compiler
//
// Compiler Build ID: CL-36424714
// Cuda compilation tools, release 13.0, V13.0.88
// Based on NVVM 20.0.0
//

.version 9.0
.target sm_100
.address_size 64

	// .globl	_Z18MatricesMultSharedPfS_S_ii

.visible .entry _Z18MatricesMultSharedPfS_S_ii(
	.param .u64 .ptr .align 1 _Z18MatricesMultSharedPfS_S_ii_param_0,
	.param .u64 .ptr .align 1 _Z18MatricesMultSharedPfS_S_ii_param_1,
	.param .u64 .ptr .align 1 _Z18MatricesMultSharedPfS_S_ii_param_2,
	.param .u32 _Z18MatricesMultSharedPfS_S_ii_param_3,
	.param .u32 _Z18MatricesMultSharedPfS_S_ii_param_4
)
{
	.reg .pred 	%p<11>;
	.reg .b32 	%r<50>;
	.reg .b32 	%f<112>;
	.reg .b64 	%rd<54>;

	ld.param.u64 	%rd5, [_Z18MatricesMultSharedPfS_S_ii_param_0];
	ld.param.u64 	%rd6, [_Z18MatricesMultSharedPfS_S_ii_param_1];
	ld.param.u64 	%rd4, [_Z18MatricesMultSharedPfS_S_ii_param_2];
	ld.param.u32 	%r30, [_Z18MatricesMultSharedPfS_S_ii_param_3];
	ld.param.u32 	%r31, [_Z18MatricesMultSharedPfS_S_ii_param_4];
	cvta.to.global.u64 	%rd1, %rd6;
	cvta.to.global.u64 	%rd2, %rd5;
	mov.u32 	%r32, %ctaid.x;
	mov.u32 	%r33, %ntid.x;
	mul.lo.s32 	%r1, %r32, %r33;
	mov.u32 	%r2, %tid.x;
	add.s32 	%r3, %r1, %r2;
	setp.ge.s32 	%p1, %r3, %r31;
	@%p1 bra 	$L__BB0_15;
	setp.lt.s32 	%p2, %r30, 1;
	@%p2 bra 	$L__BB0_14;
	and.b32  	%r4, %r30, 15;
	setp.lt.u32 	%p3, %r30, 16;
	mov.b32 	%r45, 0;
	@%p3 bra 	$L__BB0_5;
	and.b32  	%r45, %r30, 2147483632;
	neg.s32 	%r43, %r45;
	shl.b32 	%r7, %r3, 4;
	add.s64 	%rd3, %rd2, 32;
	mov.b32 	%r42, 0;
	mul.wide.s32 	%rd11, %r3, 4;
	mov.u32 	%r41, %r3;
$L__BB0_4:
	.pragma "nounroll";
	mul.wide.s32 	%rd7, %r41, 4;
	add.s64 	%rd8, %rd3, %rd7;
	ld.global.f32 	%f18, [%rd8+-32];
	mul.wide.s32 	%rd9, %r42, 4;
	add.s64 	%rd10, %rd1, %rd9;
	ld.global.f32 	%f19, [%rd10];
	fma.rn.f32 	%f20, %f18, %f19, %f111;
	ld.global.f32 	%f21, [%rd8+-28];
	add.s64 	%rd12, %rd10, %rd11;
	ld.global.f32 	%f22, [%rd12];
	fma.rn.f32 	%f23, %f21, %f22, %f20;
	ld.global.f32 	%f24, [%rd8+-24];
	add.s64 	%rd13, %rd12, %rd11;
	ld.global.f32 	%f25, [%rd13];
	fma.rn.f32 	%f26, %f24, %f25, %f23;
	ld.global.f32 	%f27, [%rd8+-20];
	add.s64 	%rd14, %rd13, %rd11;
	ld.global.f32 	%f28, [%rd14];
	fma.rn.f32 	%f29, %f27, %f28, %f26;
	ld.global.f32 	%f30, [%rd8+-16];
	add.s64 	%rd15, %rd14, %rd11;
	ld.global.f32 	%f31, [%rd15];
	fma.rn.f32 	%f32, %f30, %f31, %f29;
	ld.global.f32 	%f33, [%rd8+-12];
	add.s64 	%rd16, %rd15, %rd11;
	ld.global.f32 	%f34, [%rd16];
	fma.rn.f32 	%f35, %f33, %f34, %f32;
	ld.global.f32 	%f36, [%rd8+-8];
	add.s64 	%rd17, %rd16, %rd11;
	ld.global.f32 	%f37, [%rd17];
	fma.rn.f32 	%f38, %f36, %f37, %f35;
	ld.global.f32 	%f39, [%rd8+-4];
	add.s64 	%rd18, %rd17, %rd11;
	ld.global.f32 	%f40, [%rd18];
	fma.rn.f32 	%f41, %f39, %f40, %f38;
	ld.global.f32 	%f42, [%rd8];
	add.s64 	%rd19, %rd18, %rd11;
	ld.global.f32 	%f43, [%rd19];
	fma.rn.f32 	%f44, %f42, %f43, %f41;
	ld.global.f32 	%f45, [%rd8+4];
	add.s64 	%rd20, %rd19, %rd11;
	ld.global.f32 	%f46, [%rd20];
	fma.rn.f32 	%f47, %f45, %f46, %f44;
	ld.global.f32 	%f48, [%rd8+8];
	add.s64 	%rd21, %rd20, %rd11;
	ld.global.f32 	%f49, [%rd21];
	fma.rn.f32 	%f50, %f48, %f49, %f47;
	ld.global.f32 	%f51, [%rd8+12];
	add.s64 	%rd22, %rd21, %rd11;
	ld.global.f32 	%f52, [%rd22];
	fma.rn.f32 	%f53, %f51, %f52, %f50;
	ld.global.f32 	%f54, [%rd8+16];
	add.s64 	%rd23, %rd22, %rd11;
	ld.global.f32 	%f55, [%rd23];
	fma.rn.f32 	%f56, %f54, %f55, %f53;
	ld.global.f32 	%f57, [%rd8+20];
	add.s64 	%rd24, %rd23, %rd11;
	ld.global.f32 	%f58, [%rd24];
	fma.rn.f32 	%f59, %f57, %f58, %f56;
	ld.global.f32 	%f60, [%rd8+24];
	add.s64 	%rd25, %rd24, %rd11;
	ld.global.f32 	%f61, [%rd25];
	fma.rn.f32 	%f62, %f60, %f61, %f59;
	ld.global.f32 	%f63, [%rd8+28];
	add.s64 	%rd26, %rd25, %rd11;
	ld.global.f32 	%f64, [%rd26];
	fma.rn.f32 	%f111, %f63, %f64, %f62;
	add.s32 	%r43, %r43, 16;
	add.s32 	%r42, %r42, %r7;
	add.s32 	%r41, %r41, 16;
	setp.ne.s32 	%p4, %r43, 0;
	@%p4 bra 	$L__BB0_4;
$L__BB0_5:
	setp.eq.s32 	%p5, %r4, 0;
	@%p5 bra 	$L__BB0_14;
	and.b32  	%r15, %r30, 7;
	setp.lt.u32 	%p6, %r4, 8;
	@%p6 bra 	$L__BB0_8;
	add.s32 	%r36, %r45, %r3;
	mul.wide.s32 	%rd27, %r36, 4;
	add.s64 	%rd28, %rd2, %rd27;
	ld.global.f32 	%f66, [%rd28];
	mul.lo.s32 	%r37, %r45, %r3;
	mul.wide.s32 	%rd29, %r37, 4;
	add.s64 	%rd30, %rd1, %rd29;
	ld.global.f32 	%f67, [%rd30];
	fma.rn.f32 	%f68, %f66, %f67, %f111;
	ld.global.f32 	%f69, [%rd28+4];
	mul.wide.s32 	%rd31, %r3, 4;
	add.s64 	%rd32, %rd30, %rd31;
	ld.global.f32 	%f70, [%rd32];
	fma.rn.f32 	%f71, %f69, %f70, %f68;
	ld.global.f32 	%f72, [%rd28+8];
	add.s64 	%rd33, %rd32, %rd31;
	ld.global.f32 	%f73, [%rd33];
	fma.rn.f32 	%f74, %f72, %f73, %f71;
	ld.global.f32 	%f75, [%rd28+12];
	add.s64 	%rd34, %rd33, %rd31;
	ld.global.f32 	%f76, [%rd34];
	fma.rn.f32 	%f77, %f75, %f76, %f74;
	ld.global.f32 	%f78, [%rd28+16];
	add.s64 	%rd35, %rd34, %rd31;
	ld.global.f32 	%f79, [%rd35];
	fma.rn.f32 	%f80, %f78, %f79, %f77;
	ld.global.f32 	%f81, [%rd28+20];
	add.s64 	%rd36, %rd35, %rd31;
	ld.global.f32 	%f82, [%rd36];
	fma.rn.f32 	%f83, %f81, %f82, %f80;
	ld.global.f32 	%f84, [%rd28+24];
	add.s64 	%rd37, %rd36, %rd31;
	ld.global.f32 	%f85, [%rd37];
	fma.rn.f32 	%f86, %f84, %f85, %f83;
	ld.global.f32 	%f87, [%rd28+28];
	add.s64 	%rd38, %rd37, %rd31;
	ld.global.f32 	%f88, [%rd38];
	fma.rn.f32 	%f111, %f87, %f88, %f86;
	add.s32 	%r45, %r45, 8;
$L__BB0_8:
	setp.eq.s32 	%p7, %r15, 0;
	@%p7 bra 	$L__BB0_14;
	and.b32  	%r18, %r30, 3;
	setp.lt.u32 	%p8, %r15, 4;
	@%p8 bra 	$L__BB0_11;
	add.s32 	%r38, %r45, %r3;
	mul.wide.s32 	%rd39, %r38, 4;
	add.s64 	%rd40, %rd2, %rd39;
	ld.global.f32 	%f90, [%rd40];
	mul.lo.s32 	%r39, %r45, %r3;
	mul.wide.s32 	%rd41, %r39, 4;
	add.s64 	%rd42, %rd1, %rd41;
	ld.global.f32 	%f91, [%rd42];
	fma.rn.f32 	%f92, %f90, %f91, %f111;
	ld.global.f32 	%f93, [%rd40+4];
	mul.wide.s32 	%rd43, %r3, 4;
	add.s64 	%rd44, %rd42, %rd43;
	ld.global.f32 	%f94, [%rd44];
	fma.rn.f32 	%f95, %f93, %f94, %f92;
	ld.global.f32 	%f96, [%rd40+8];
	add.s64 	%rd45, %rd44, %rd43;
	ld.global.f32 	%f97, [%rd45];
	fma.rn.f32 	%f98, %f96, %f97, %f95;
	ld.global.f32 	%f99, [%rd40+12];
	add.s64 	%rd46, %rd45, %rd43;
	ld.global.f32 	%f100, [%rd46];
	fma.rn.f32 	%f111, %f99, %f100, %f98;
	add.s32 	%r45, %r45, 4;
$L__BB0_11:
	setp.eq.s32 	%p9, %r18, 0;
	@%p9 bra 	$L__BB0_14;
	mul.lo.s32 	%r49, %r45, %r3;
	add.s32 	%r40, %r2, %r45;
	add.s32 	%r48, %r40, %r1;
	neg.s32 	%r47, %r18;
$L__BB0_13:
	.pragma "nounroll";
	mul.wide.s32 	%rd47, %r48, 4;
	add.s64 	%rd48, %rd2, %rd47;
	ld.global.f32 	%f101, [%rd48];
	mul.wide.s32 	%rd49, %r49, 4;
	add.s64 	%rd50, %rd1, %rd49;
	ld.global.f32 	%f102, [%rd50];
	fma.rn.f32 	%f111, %f101, %f102, %f111;
	add.s32 	%r49, %r49, %r3;
	add.s32 	%r48, %r48, 1;
	add.s32 	%r47, %r47, 1;
	setp.ne.s32 	%p10, %r47, 0;
	@%p10 bra 	$L__BB0_13;
$L__BB0_14:
	cvta.to.global.u64 	%rd51, %rd4;
	mul.wide.s32 	%rd52, %r3, 4;
	add.s64 	%rd53, %rd51, %rd52;
	st.global.f32 	[%rd53], %f111;
$L__BB0_15:
	ret;

}


// ===== COMPILED SASS (sm_100) =====

	.target	sm_100

	.elftype	@"ET_EXEC"


//--------------------- .note.nv.tkinfo           --------------------------
	.section	.note.nv.tkinfo,"",@"SHT_NOTE"
	.sectionflags	@"SHF_NOTE_NV_TKINFO"
	.tkinfo
        /*0018*/ 	.word	0x00000002
        /*0030*/ 	.string	""
        /*0030*/ 	.string	"ptxas"
        /*0030*/ 	.string	"Cuda compilation tools, release 13.0, V13.0.88"
        /*0030*/ 	.string	"Build cuda_13.0.r13.0/compiler.36424714_0"
        /*0030*/ 	.string	"-arch sm_100 -m 64 "



//--------------------- .note.nv.cuinfo           --------------------------
	.section	.note.nv.cuinfo,"",@"SHT_NOTE"
	.sectionflags	@"SHF_NOTE_NV_CUINFO"
        /*0018*/ 	.short	0x0002
        /*001a*/ 	.short	0x0064
        /*001c*/ 	.short	0x0082
	.zero		2


//--------------------- .nv.info                  --------------------------
	.section	.nv.info,"",@"SHT_CUDA_INFO"
	.align	4


	//----- nvinfo : EIATTR_REGCOUNT
	.align		4
        /*0000*/ 	.byte	0x04, 0x2f
        /*0002*/ 	.short	(.L_1 - .L_0)
	.align		4
.L_0:
        /*0004*/ 	.word	index@(_Z18MatricesMultSharedPfS_S_ii)
        /*0008*/ 	.word	0x00000020


	//----- nvinfo : EIATTR_FRAME_SIZE
	.align		4
.L_1:
        /*000c*/ 	.byte	0x04, 0x11
        /*000e*/ 	.short	(.L_3 - .L_2)
	.align		4
.L_2:
        /*0010*/ 	.word	index@(_Z18MatricesMultSharedPfS_S_ii)
        /*0014*/ 	.word	0x00000000


	//----- nvinfo : EIATTR_MIN_STACK_SIZE
	.align		4
.L_3:
        /*0018*/ 	.byte	0x04, 0x12
        /*001a*/ 	.short	(.L_5 - .L_4)
	.align		4
.L_4:
        /*001c*/ 	.word	index@(_Z18MatricesMultSharedPfS_S_ii)
        /*0020*/ 	.word	0x00000000
.L_5:


//--------------------- .nv.compat                --------------------------
	.section	.nv.compat,"",@"SHT_CUDA_COMPAT_INFO"
	.align	4
        /*0000*/ 	.byte	0x02, 0x09, 0x00, 0x00, 0x02, 0x02, 0x01, 0x00, 0x02, 0x05, 0x05, 0x00, 0x03, 0x07, 0x01, 0x01
        /*0010*/ 	.byte	0x02, 0x03, 0x00, 0x00, 0x02, 0x06, 0x01, 0x00, 0x04, 0x0b, 0x08, 0x00, 0x09, 0x00, 0x00, 0x00
        /*0020*/ 	.byte	0x00, 0x00, 0x00, 0x00


//--------------------- .nv.info._Z18MatricesMultSharedPfS_S_ii --------------------------
	.section	.nv.info._Z18MatricesMultSharedPfS_S_ii,"",@"SHT_CUDA_INFO"
	.sectionflags	@""
	.align	4


	//----- nvinfo : EIATTR_CUDA_API_VERSION
	.align		4
        /*0000*/ 	.byte	0x04, 0x37
        /*0002*/ 	.short	(.L_7 - .L_6)
.L_6:
        /*0004*/ 	.word	0x00000082


	//----- nvinfo : EIATTR_KPARAM_INFO
	.align		4
.L_7:
        /*0008*/ 	.byte	0x04, 0x17
        /*000a*/ 	.short	(.L_9 - .L_8)
.L_8:
        /*000c*/ 	.word	0x00000000
        /*0010*/ 	.short	0x0004
        /*0012*/ 	.short	0x001c
        /*0014*/ 	.byte	0x00, 0xf0, 0x11, 0x00


	//----- nvinfo : EIATTR_KPARAM_INFO
	.align		4
.L_9:
        /*0018*/ 	.byte	0x04, 0x17
        /*001a*/ 	.short	(.L_11 - .L_10)
.L_10:
        /*001c*/ 	.word	0x00000000
        /*0020*/ 	.short	0x0003
        /*0022*/ 	.short	0x0018
        /*0024*/ 	.byte	0x00, 0xf0, 0x11, 0x00


	//----- nvinfo : EIATTR_KPARAM_INFO
	.align		4
.L_11:
        /*0028*/ 	.byte	0x04, 0x17
        /*002a*/ 	.short	(.L_13 - .L_12)
.L_12:
        /*002c*/ 	.word	0x00000000
        /*0030*/ 	.short	0x0002
        /*0032*/ 	.short	0x0010
        /*0034*/ 	.byte	0x00, 0xf5, 0x21, 0x00


	//----- nvinfo : EIATTR_KPARAM_INFO
	.align		4
.L_13:
        /*0038*/ 	.byte	0x04, 0x17
        /*003a*/ 	.short	(.L_15 - .L_14)
.L_14:
        /*003c*/ 	.word	0x00000000
        /*0040*/ 	.short	0x0001
        /*0042*/ 	.short	0x0008
        /*0044*/ 	.byte	0x00, 0xf5, 0x21, 0x00


	//----- nvinfo : EIATTR_KPARAM_INFO
	.align		4
.L_15:
        /*0048*/ 	.byte	0x04, 0x17
        /*004a*/ 	.short	(.L_17 - .L_16)
.L_16:
        /*004c*/ 	.word	0x00000000
        /*0050*/ 	.short	0x0000
        /*0052*/ 	.short	0x0000
        /*0054*/ 	.byte	0x00, 0xf5, 0x21, 0x00


	//----- nvinfo : EIATTR_SPARSE_MMA_MASK
	.align		4
.L_17:
        /*0058*/ 	.byte	0x03, 0x50
        /*005a*/ 	.short	0x0000


	//----- nvinfo : EIATTR_MAXREG_COUNT
	.align		4
        /*005c*/ 	.byte	0x03, 0x1b
        /*005e*/ 	.short	0x00ff


	//----- nvinfo : EIATTR_MERCURY_ISA_VERSION
	.align		4
        /*0060*/ 	.byte	0x03, 0x5f
        /*0062*/ 	.short	0x0101


	//----- nvinfo : EIATTR_VRC_CTA_INIT_COUNT
	.align		4
        /*0064*/ 	.byte	0x02, 0x4a
	.zero		1
	.zero		1


	//----- nvinfo : EIATTR_EXIT_INSTR_OFFSETS
	.align		4
        /*0068*/ 	.byte	0x04, 0x1c
        /*006a*/ 	.short	(.L_19 - .L_18)


	//   ....[0]....
.L_18:
        /*006c*/ 	.word	0x00000080


	//   ....[1]....
        /*0070*/ 	.word	0x00000bc0


	//----- nvinfo : EIATTR_CBANK_PARAM_SIZE
	.align		4
.L_19:
        /*0074*/ 	.byte	0x03, 0x19
        /*0076*/ 	.short	0x0020


	//----- nvinfo : EIATTR_PARAM_CBANK
	.align		4
        /*0078*/ 	.byte	0x04, 0x0a
        /*007a*/ 	.short	(.L_21 - .L_20)
	.align		4
.L_20:
        /*007c*/ 	.word	index@(.nv.constant0._Z18MatricesMultSharedPfS_S_ii)
        /*0080*/ 	.short	0x0380
        /*0082*/ 	.short	0x0020


	//----- nvinfo : EIATTR_SW_WAR
	.align		4
.L_21:
        /*0084*/ 	.byte	0x04, 0x36
        /*0086*/ 	.short	(.L_23 - .L_22)
.L_22:
        /*0088*/ 	.word	0x00000008
.L_23:


//--------------------- .nv.callgraph             --------------------------
	.section	.nv.callgraph,"",@"SHT_CUDA_CALLGRAPH"
	.align	4
	.sectionentsize	8
	.align		4
        /*0000*/ 	.word	0x00000000
	.align		4
        /*0004*/ 	.word	0xffffffff
	.align		4
        /*0008*/ 	.word	0x00000000
	.align		4
        /*000c*/ 	.word	0xfffffffe
	.align		4
        /*0010*/ 	.word	0x00000000
	.align		4
        /*0014*/ 	.word	0xfffffffd
	.align		4
        /*0018*/ 	.word	0x00000000
	.align		4
        /*001c*/ 	.word	0xfffffffc


//--------------------- .text._Z18MatricesMultSharedPfS_S_ii --------------------------
	.section	.text._Z18MatricesMultSharedPfS_S_ii,"ax",@progbits
	.align	128
        .global         _Z18MatricesMultSharedPfS_S_ii
        .type           _Z18MatricesMultSharedPfS_S_ii,@function
        .size           _Z18MatricesMultSharedPfS_S_ii,(.L_x_7 - _Z18MatricesMultSharedPfS_S_ii)
        .other          _Z18MatricesMultSharedPfS_S_ii,@"STO_CUDA_ENTRY STV_DEFAULT"
_Z18MatricesMultSharedPfS_S_ii:
.text._Z18MatricesMultSharedPfS_S_ii:
[----:B------:R-:W-:Y:S01]  /*0000*/  LDC R1, c[0x0][0x37c] ;  /* 0x0000df00ff017b82 */ /* 0x000fe20000000800 */
[----:B------:R-:W0:Y:S07]  /*0010*/  S2R R0, SR_TID.X ;  /* 0x0000000000007919 */ /* 0x000e2e0000002100 */
[----:B------:R-:W1:Y:S01]  /*0020*/  S2UR UR4, SR_CTAID.X ;  /* 0x00000000000479c3 */ /* 0x000e620000002500 */
[----:B------:R-:W1:Y:S01]  /*0030*/  LDCU UR5, c[0x0][0x360] ;  /* 0x00006c00ff0577ac */ /* 0x000e620008000800 */
[----:B------:R-:W2:Y:S01]  /*0040*/  LDCU UR6, c[0x0][0x39c] ;  /* 0x00007380ff0677ac */ /* 0x000ea20008000800 */
[----:B-1----:R-:W-:-:S06]  /*0050*/  UIMAD UR4, UR4, UR5, URZ ;  /* 0x00000005040472a4 */ /* 0x002fcc000f8e02ff */
[----:B0-----:R-:W-:-:S04]  /*0060*/  IADD3 R2, PT, PT, R0, UR4, RZ ;  /* 0x0000000400027c10 */ /* 0x001fc8000fffe0ff */
[----:B--2---:R-:W-:-:S13]  /*0070*/  ISETP.GE.AND P0, PT, R2, UR6, PT ;  /* 0x0000000602007c0c */ /* 0x004fda000bf06270 */
[----:B------:R-:W-:Y:S05]  /*0080*/  @P0 EXIT ;  /* 0x000000000000094d */ /* 0x000fea0003800000 */
[----:B------:R-:W0:Y:S01]  /*0090*/  LDCU UR7, c[0x0][0x398] ;  /* 0x00007300ff0777ac */ /* 0x000e220008000800 */
[----:B------:R-:W1:Y:S01]  /*00a0*/  LDCU.64 UR12, c[0x0][0x358] ;  /* 0x00006b00ff0c77ac */ /* 0x000e620008000a00 */
[----:B0-----:R-:W-:-:S09]  /*00b0*/  UISETP.GE.AND UP0, UPT, UR7, 0x1, UPT ;  /* 0x000000010700788c */ /* 0x001fd2000bf06270 */
[----:B-1----:R-:W-:Y:S05]  /*00c0*/  BRA.U !UP0, `(.L_x_0) ;  /* 0x0000000908b07547 */ /* 0x002fea000b800000 */
[----:B------:R-:W-:Y:S01]  /*00d0*/  UISETP.GE.U32.AND UP1, UPT, UR7, 0x10, UPT ;  /* 0x000000100700788c */ /* 0x000fe2000bf26070 */
[----:B------:R-:W-:Y:S01]  /*00e0*/  HFMA2 R3, -RZ, RZ, 0, 0 ;  /* 0x00000000ff037431 */ /* 0x000fe200000001ff */
[----:B------:R-:W-:-:S04]  /*00f0*/  ULOP3.LUT UR10, UR7, 0xf, URZ, 0xc0, !UPT ;  /* 0x0000000f070a7892 */ /* 0x000fc8000f8ec0ff */
[----:B------:R-:W-:-:S03]  /*0100*/  UISETP.NE.AND UP0, UPT, UR10, URZ, UPT ;  /* 0x000000ff0a00728c */ /* 0x000fc6000bf05270 */
[----:B------:R-:W-:Y:S08]  /*0110*/  BRA.U !UP1, `(.L_x_1) ;  /* 0x0000000509447547 */ /* 0x000ff0000b800000 */
[----:B------:R-:W0:Y:S01]  /*0120*/  LDCU.64 UR8, c[0x0][0x380] ;  /* 0x00007000ff0877ac */ /* 0x000e220008000a00 */
[----:B------:R-:W-:Y:S02]  /*0130*/  MOV R5, RZ ;  /* 0x000000ff00057202 */ /* 0x000fe40000000f00 */
[----:B------:R-:W-:Y:S01]  /*0140*/  MOV R4, R2 ;  /* 0x0000000200047202 */ /* 0x000fe20000000f00 */
[----:B------:R-:W-:-:S06]  /*0150*/  ULOP3.LUT UR11, UR7, 0x7ffffff0, URZ, 0xc0, !UPT ;  /* 0x7ffffff0070b7892 */ /* 0x000fcc000f8ec0ff */
[----:B------:R-:W-:Y:S01]  /*0160*/  MOV R3, UR11 ;  /* 0x0000000b00037c02 */ /* 0x000fe20008000f00 */
[----:B0-----:R-:W-:Y:S02]  /*0170*/  UIADD3 UR5, UP1, UPT, UR8, 0x20, URZ ;  /* 0x0000002008057890 */ /* 0x001fe4000ff3e0ff */
[----:B------:R-:W-:Y:S02]  /*0180*/  UIADD3 UR8, UPT, UPT, -UR11, URZ, URZ ;  /* 0x000000ff0b087290 */ /* 0x000fe4000fffe1ff */
[----:B------:R-:W-:-:S12]  /*0190*/  UIADD3.X UR6, UPT, UPT, URZ, UR9, URZ, UP1, !UPT ;  /* 0x00000009ff067290 */ /* 0x000fd80008ffe4ff */
.L_x_2:
[----:B------:R-:W0:Y:S01]  /*01a0*/  LDC.64 R14, c[0x0][0x388] ;  /* 0x0000e200ff0e7b82 */ /* 0x000e220000000a00 */
[----:B------:R-:W-:Y:S02]  /*01b0*/  MOV R12, UR5 ;  /* 0x00000005000c7c02 */ /* 0x000fe40008000f00 */
[----:B------:R-:W-:-:S03]  /*01c0*/  MOV R13, UR6 ;  /* 0x00000006000d7c02 */ /* 0x000fc60008000f00 */
[----:B------:R-:W-:-:S05]  /*01d0*/  IMAD.WIDE R12, R4, 0x4, R12 ;  /* 0x00000004040c7825 */ /* 0x000fca00078e020c */
[----:B------:R-:W2:Y:S04]  /*01e0*/  LDG.E R19, desc[UR12][R12.64+-0x20] ;  /* 0xffffe00c0c137981 */ /* 0x000ea8000c1e1900 */
[----:B------:R-:W3:Y:S04]  /*01f0*/  LDG.E R6, desc[UR12][R12.64+-0x1c] ;  /* 0xffffe40c0c067981 */ /* 0x000ee8000c1e1900 */
[----:B------:R-:W4:Y:S01]  /*0200*/  LDG.E R9, desc[UR12][R12.64+-0x18] ;  /* 0xffffe80c0c097981 */ /* 0x000f22000c1e1900 */
[----:B0-----:R-:W-:-:S03]  /*0210*/  IMAD.WIDE R14, R5, 0x4, R14 ;  /* 0x00000004050e7825 */ /* 0x001fc600078e020e */
[----:B------:R-:W5:Y:S04]  /*0220*/  LDG.E R10, desc[UR12][R12.64+-0x14] ;  /* 0xffffec0c0c0a7981 */ /* 0x000f68000c1e1900 */
[----:B------:R0:W2:Y:S01]  /*0230*/  LDG.E R28, desc[UR12][R14.64] ;  /* 0x0000000c0e1c7981 */ /* 0x0000a2000c1e1900 */
[----:B------:R-:W-:-:S03]  /*0240*/  IMAD.WIDE R24, R2, 0x4, R14 ;  /* 0x0000000402187825 */ /* 0x000fc600078e020e */
[----:B------:R-:W5:Y:S01]  /*0250*/  LDG.E R21, desc[UR12][R12.64+-0x10] ;  /* 0xfffff00c0c157981 */ /* 0x000f62000c1e1900 */
[----:B------:R-:W-:-:S03]  /*0260*/  IMAD.WIDE R26, R2, 0x4, R24 ;  /* 0x00000004021a7825 */ /* 0x000fc600078e0218 */
[----:B------:R-:W3:Y:S04]  /*0270*/  LDG.E R7, desc[UR12][R24.64] ;  /* 0x0000000c18077981 */ /* 0x000ee8000c1e1900 */
[----:B------:R-:W4:Y:S01]  /*0280*/  LDG.E R8, desc[UR12][R26.64] ;  /* 0x0000000c1a087981 */ /* 0x000f22000c1e1900 */
[----:B------:R-:W-:-:S05]  /*0290*/  IMAD.WIDE R16, R2, 0x4, R26 ;  /* 0x0000000402107825 */ /* 0x000fca00078e021a */
[----:B------:R-:W5:Y:S01]  /*02a0*/  LDG.E R11, desc[UR12][R16.64] ;  /* 0x0000000c100b7981 */ /* 0x000f62000c1e1900 */
[----:B0-----:R-:W-:-:S03]  /*02b0*/  IMAD.WIDE R14, R2, 0x4, R16 ;  /* 0x00000004020e7825 */ /* 0x001fc600078e0210 */
[----:B------:R-:W5:Y:S01]  /*02c0*/  LDG.E R24, desc[UR12][R12.64+-0xc] ;  /* 0xfffff40c0c187981 */ /* 0x000f62000c1e1900 */
[----:B------:R-:W-:-:S03]  /*02d0*/  IMAD.WIDE R22, R2, 0x4, R14 ;  /* 0x0000000402167825 */ /* 0x000fc600078e020e */
[----:B------:R-:W5:Y:S04]  /*02e0*/  LDG.E R20, desc[UR12][R14.64] ;  /* 0x0000000c0e147981 */ /* 0x000f68000c1e1900 */
[----:B------:R0:W5:Y:S04]  /*02f0*/  LDG.E R25, desc[UR12][R22.64] ;  /* 0x0000000c16197981 */ /* 0x000168000c1e1900 */
[----:B------:R-:W5:Y:S01]  /*0300*/  LDG.E R26, desc[UR12][R12.64+-0x8] ;  /* 0xfffff80c0c1a7981 */ /* 0x000f62000c1e1900 */
[----:B0-----:R-:W-:-:S05]  /*0310*/  IMAD.WIDE R22, R2, 0x4, R22 ;  /* 0x0000000402167825 */ /* 0x001fca00078e0216 */
[----:B------:R-:W5:Y:S01]  /*0320*/  LDG.E R27, desc[UR12][R22.64] ;  /* 0x0000000c161b7981 */ /* 0x000f62000c1e1900 */
[----:B------:R-:W-:-:S04]  /*0330*/  IMAD.WIDE R14, R2, 0x4, R22 ;  /* 0x00000004020e7825 */ /* 0x000fc800078e0216 */
[C---:B------:R-:W-:Y:S02]  /*0340*/  IMAD.WIDE R16, R2.reuse, 0x4, R14 ;  /* 0x0000000402107825 */ /* 0x040fe400078e020e */
[----:B------:R-:W5:Y:S04]  /*0350*/  LDG.E R14, desc[UR12][R14.64] ;  /* 0x0000000c0e0e7981 */ /* 0x000f68000c1e1900 */
[----:B------:R-:W5:Y:S04]  /*0360*/  LDG.E R23, desc[UR12][R12.64+-0x4] ;  /* 0xfffffc0c0c177981 */ /* 0x000f68000c1e1900 */
[----:B------:R-:W5:Y:S01]  /*0370*/  LDG.E R22, desc[UR12][R12.64+0x4] ;  /* 0x0000040c0c167981 */ /* 0x000f62000c1e1900 */
[----:B--2---:R-:W-:Y:S01]  /*0380*/  FFMA R29, R19, R28, R18 ;  /* 0x0000001c131d7223 */ /* 0x004fe20000000012 */
[----:B------:R-:W-:-:S02]  /*0390*/  IMAD.WIDE R18, R2, 0x4, R16 ;  /* 0x0000000402127825 */ /* 0x000fc400078e0210 */
[----:B------:R-:W2:Y:S02]  /*03a0*/  LDG.E R16, desc[UR12][R16.64] ;  /* 0x0000000c10107981 */ /* 0x000ea4000c1e1900 */
[----:B---3--:R-:W-:Y:S01]  /*03b0*/  FFMA R28, R6, R7, R29 ;  /* 0x00000007061c7223 */ /* 0x008fe2000000001d */
[C---:B------:R-:W-:Y:S02]  /*03c0*/  IMAD.WIDE R6, R2.reuse, 0x4, R18 ;  /* 0x0000000402067825 */ /* 0x040fe400078e0212 */
[----:B------:R0:W3:Y:S02]  /*03d0*/  LDG.E R18, desc[UR12][R18.64] ;  /* 0x0000000c12127981 */ /* 0x0000e4000c1e1900 */
[----:B----4-:R-:W-:Y:S01]  /*03e0*/  FFMA R29, R9, R8, R28 ;  /* 0x00000008091d7223 */ /* 0x010fe2000000001c */
[----:B------:R-:W-:Y:S01]  /*03f0*/  IMAD.WIDE R8, R2, 0x4, R6 ;  /* 0x0000000402087825 */ /* 0x000fe200078e0206 */
[----:B------:R-:W4:Y:S03]  /*0400*/  LDG.E R17, desc[UR12][R12.64+0x8] ;  /* 0x0000080c0c117981 */ /* 0x000f26000c1e1900 */
[----:B-----5:R-:W-:-:S02]  /*0410*/  FFMA R28, R10, R11, R29 ;  /* 0x0000000b0a1c7223 */ /* 0x020fc4000000001d */
[----:B------:R-:W2:Y:S01]  /*0420*/  LDG.E R29, desc[UR12][R12.64] ;  /* 0x0000000c0c1d7981 */ /* 0x000ea2000c1e1900 */
[----:B------:R-:W-:-:S03]  /*0430*/  IMAD.WIDE R10, R2, 0x4, R8 ;  /* 0x00000004020a7825 */ /* 0x000fc600078e0208 */
[----:B------:R-:W4:Y:S01]  /*0440*/  LDG.E R6, desc[UR12][R6.64] ;  /* 0x0000000c06067981 */ /* 0x000f22000c1e1900 */
[----:B------:R-:W-:Y:S01]  /*0450*/  FFMA R28, R21, R20, R28 ;  /* 0x00000014151c7223 */ /* 0x000fe2000000001c */
[----:B------:R-:W-:Y:S02]  /*0460*/  IMAD.WIDE R20, R2, 0x4, R10 ;  /* 0x0000000402147825 */ /* 0x000fe400078e020a */
[----:B------:R1:W5:Y:S02]  /*0470*/  LDG.E R15, desc[UR12][R8.64] ;  /* 0x0000000c080f7981 */ /* 0x000364000c1e1900 */
[----:B0-----:R-:W-:Y:S02]  /*0480*/  FFMA R19, R24, R25, R28 ;  /* 0x0000001918137223 */ /* 0x001fe4000000001c */
[----:B------:R-:W5:Y:S01]  /*0490*/  LDG.E R28, desc[UR12][R12.64+0xc] ;  /* 0x00000c0c0c1c7981 */ /* 0x000f62000c1e1900 */
[----:B------:R-:W-:-:S03]  /*04a0*/  IMAD.WIDE R24, R2, 0x4, R20 ;  /* 0x0000000402187825 */ /* 0x000fc600078e0214 */
[----:B------:R-:W5:Y:S01]  /*04b0*/  LDG.E R10, desc[UR12][R10.64] ;  /* 0x0000000c0a0a7981 */ /* 0x000f62000c1e1900 */
[----:B-1----:R-:W-:-:S03]  /*04c0*/  IMAD.WIDE R8, R2, 0x4, R24 ;  /* 0x0000000402087825 */ /* 0x002fc600078e0218 */
[----:B------:R-:W5:Y:S04]  /*04d0*/  LDG.E R20, desc[UR12][R20.64] ;  /* 0x0000000c14147981 */ /* 0x000f68000c1e1900 */
[----:B------:R-:W5:Y:S01]  /*04e0*/  LDG.E R7, desc[UR12][R24.64] ;  /* 0x0000000c18077981 */ /* 0x000f62000c1e1900 */
[----:B------:R-:W-:-:S03]  /*04f0*/  FFMA R26, R26, R27, R19 ;  /* 0x0000001b1a1a7223 */ /* 0x000fc60000000013 */
[----:B------:R-:W5:Y:S04]  /*0500*/  LDG.E R19, desc[UR12][R12.64+0x10] ;  /* 0x0000100c0c137981 */ /* 0x000f68000c1e1900 */
[----:B------:R-:W5:Y:S04]  /*0510*/  LDG.E R27, desc[UR12][R12.64+0x14] ;  /* 0x0000140c0c1b7981 */ /* 0x000f68000c1e1900 */
[----:B------:R-:W5:Y:S04]  /*0520*/  LDG.E R11, desc[UR12][R12.64+0x18] ;  /* 0x0000180c0c0b7981 */ /* 0x000f68000c1e1900 */
[----:B------:R-:W5:Y:S04]  /*0530*/  LDG.E R8, desc[UR12][R8.64] ;  /* 0x0000000c08087981 */ /* 0x000f68000c1e1900 */
[----:B------:R-:W5:Y:S01]  /*0540*/  LDG.E R9, desc[UR12][R12.64+0x1c] ;  /* 0x00001c0c0c097981 */ /* 0x000f62000c1e1900 */
[----:B------:R-:W-:Y:S01]  /*0550*/  FFMA R14, R23, R14, R26 ;  /* 0x0000000e170e7223 */ /* 0x000fe2000000001a */
[----:B------:R-:W-:-:S04]  /*0560*/  UIADD3 UR8, UPT, UPT, UR8, 0x10, URZ ;  /* 0x0000001008087890 */ /* 0x000fc8000fffe0ff */
[----:B------:R-:W-:Y:S01]  /*0570*/  UISETP.NE.AND UP1, UPT, UR8, URZ, UPT ;  /* 0x000000ff0800728c */ /* 0x000fe2000bf25270 */
[----:B------:R-:W-:Y:S02]  /*0580*/  LEA R5, R2, R5, 0x4 ;  /* 0x0000000502057211 */ /* 0x000fe400078e20ff */
[----:B------:R-:W-:Y:S01]  /*0590*/  IADD3 R4, PT, PT, R4, 0x10, RZ ;  /* 0x0000001004047810 */ /* 0x000fe20007ffe0ff */
[----:B--2---:R-:W-:-:S04]  /*05a0*/  FFMA R29, R29, R16, R14 ;  /* 0x000000101d1d7223 */ /* 0x004fc8000000000e */
[----:B---3--:R-:W-:-:S04]  /*05b0*/  FFMA R18, R22, R18, R29 ;  /* 0x0000001216127223 */ /* 0x008fc8000000001d */
[----:B----4-:R-:W-:-:S04]  /*05c0*/  FFMA R17, R17, R6, R18 ;  /* 0x0000000611117223 */ /* 0x010fc80000000012 */
[----:B-----5:R-:W-:-:S04]  /*05d0*/  FFMA R28, R28, R15, R17 ;  /* 0x0000000f1c1c7223 */ /* 0x020fc80000000011 */
[----:B------:R-:W-:-:S04]  /*05e0*/  FFMA R10, R19, R10, R28 ;  /* 0x0000000a130a7223 */ /* 0x000fc8000000001c */
[----:B------:R-:W-:-:S04]  /*05f0*/  FFMA R10, R27, R20, R10 ;  /* 0x000000141b0a7223 */ /* 0x000fc8000000000a */
[----:B------:R-:W-:-:S04]  /*0600*/  FFMA R10, R11, R7, R10 ;  /* 0x000000070b0a7223 */ /* 0x000fc8000000000a */
[----:B------:R-:W-:Y:S01]  /*0610*/  FFMA R18, R9, R8, R10 ;  /* 0x0000000809127223 */ /* 0x000fe2000000000a */
[----:B------:R-:W-:Y:S06]  /*0620*/  BRA.U UP1, `(.L_x_2) ;  /* 0xfffffff901dc7547 */ /* 0x000fec000b83ffff */
.L_x_1:
[----:B------:R-:W-:Y:S05]  /*0630*/  BRA.U !UP0, `(.L_x_0) ;  /* 0x0000000508547547 */ /* 0x000fea000b800000 */
[----:B------:R-:W-:Y:S02]  /*0640*/  UISETP.GE.U32.AND UP0, UPT, UR10, 0x8, UPT ;  /* 0x000000080a00788c */ /* 0x000fe4000bf06070 */
[----:B------:R-:W-:-:S04]  /*0650*/  ULOP3.LUT UR6, UR7, 0x7, URZ, 0xc0, !UPT ;  /* 0x0000000707067892 */ /* 0x000fc8000f8ec0ff */
[----:B------:R-:W-:-:S03]  /*0660*/  UISETP.NE.AND UP1, UPT, UR6, URZ, UPT ;  /* 0x000000ff0600728c */ /* 0x000fc6000bf25270 */
[----:B------:R-:W-:Y:S08]  /*0670*/  BRA.U !UP0, `(.L_x_3) ;  /* 0x0000000108987547 */ /* 0x000ff0000b800000 */
[----:B------:R-:W0:Y:S01]  /*0680*/  LDC.64 R10, c[0x0][0x388] ;  /* 0x0000e200ff0a7b82 */ /* 0x000e220000000a00 */
[----:B------:R-:W-:-:S07]  /*0690*/  IMAD R7, R2, R3, RZ ;  /* 0x0000000302077224 */ /* 0x000fce00078e02ff */
[----:B------:R-:W1:Y:S01]  /*06a0*/  LDC.64 R4, c[0x0][0x380] ;  /* 0x0000e000ff047b82 */ /* 0x000e620000000a00 */
[----:B0-----:R-:W-:Y:S01]  /*06b0*/  IMAD.WIDE R10, R7, 0x4, R10 ;  /* 0x00000004070a7825 */ /* 0x001fe200078e020a */
[----:B------:R-:W-:-:S04]  /*06c0*/  IADD3 R7, PT, PT, R2, R3, RZ ;  /* 0x0000000302077210 */ /* 0x000fc80007ffe0ff */
[----:B------:R0:W2:Y:S01]  /*06d0*/  LDG.E R15, desc[UR12][R10.64] ;  /* 0x0000000c0a0f7981 */ /* 0x0000a2000c1e1900 */
[----:B------:R-:W-:-:S04]  /*06e0*/  IMAD.WIDE R26, R2, 0x4, R10 ;  /* 0x00000004021a7825 */ /* 0x000fc800078e020a */
[----:B-1----:R-:W-:Y:S01]  /*06f0*/  IMAD.WIDE R4, R7, 0x4, R4 ;  /* 0x0000000407047825 */ /* 0x002fe200078e0204 */
[----:B------:R-:W3:Y:S03]  /*0700*/  LDG.E R17, desc[UR12][R26.64] ;  /* 0x0000000c1a117981 */ /* 0x000ee6000c1e1900 */
[C---:B------:R-:W-:Y:S01]  /*0710*/  IMAD.WIDE R12, R2.reuse, 0x4, R26 ;  /* 0x00000004020c7825 */ /* 0x040fe200078e021a */
[----:B------:R-:W2:Y:S04]  /*0720*/  LDG.E R19, desc[UR12][R4.64] ;  /* 0x0000000c04137981 */ /* 0x000ea8000c1e1900 */
[----:B------:R-:W3:Y:S01]  /*0730*/  LDG.E R14, desc[UR12][R4.64+0x4] ;  /* 0x0000040c040e7981 */ /* 0x000ee2000c1e1900 */
[----:B------:R-:W-:-:S03]  /*0740*/  IMAD.WIDE R22, R2, 0x4, R12 ;  /* 0x0000000402167825 */ /* 0x000fc600078e020c */
[----:B------:R1:W4:Y:S01]  /*0750*/  LDG.E R21, desc[UR12][R12.64] ;  /* 0x0000000c0c157981 */ /* 0x000322000c1e1900 */
[----:B------:R-:W-:-:S03]  /*0760*/  IMAD.WIDE R6, R2, 0x4, R22 ;  /* 0x0000000402067825 */ /* 0x000fc600078e0216 */
[----:B------:R-:W4:Y:S04]  /*0770*/  LDG.E R16, desc[UR12][R4.64+0x8] ;  /* 0x0000080c04107981 */ /* 0x000f28000c1e1900 */
[----:B------:R-:W5:Y:S01]  /*0780*/  LDG.E R23, desc[UR12][R22.64] ;  /* 0x0000000c16177981 */ /* 0x000f62000c1e1900 */
[----:B------:R-:W-:-:S03]  /*0790*/  IMAD.WIDE R8, R2, 0x4, R6 ;  /* 0x0000000402087825 */ /* 0x000fc600078e0206 */
[----:B------:R-:W5:Y:S01]  /*07a0*/  LDG.E R20, desc[UR12][R4.64+0xc] ;  /* 0x00000c0c04147981 */ /* 0x000f62000c1e1900 */
[----:B0-----:R-:W-:-:S03]  /*07b0*/  IMAD.WIDE R10, R2, 0x4, R8 ;  /* 0x00000004020a7825 */ /* 0x001fc600078e0208 */
[----:B------:R-:W5:Y:S04]  /*07c0*/  LDG.E R7, desc[UR12][R6.64] ;  /* 0x0000000c06077981 */ /* 0x000f68000c1e1900 */
[----:B------:R-:W5:Y:S01]  /*07d0*/  LDG.E R24, desc[UR12][R4.64+0x10] ;  /* 0x0000100c04187981 */ /* 0x000f62000c1e1900 */
[----:B-1----:R-:W-:-:S03]  /*07e0*/  IMAD.WIDE R12, R2, 0x4, R10 ;  /* 0x00000004020c7825 */ /* 0x002fc600078e020a */
[----:B------:R-:W5:Y:S04]  /*07f0*/  LDG.E R9, desc[UR12][R8.64] ;  /* 0x0000000c08097981 */ /* 0x000f68000c1e1900 */
[----:B------:R-:W5:Y:S04]  /*0800*/  LDG.E R26, desc[UR12][R4.64+0x14] ;  /* 0x0000140c041a7981 */ /* 0x000f68000c1e1900 */
[----:B------:R-:W5:Y:S04]  /*0810*/  LDG.E R25, desc[UR12][R10.64] ;  /* 0x0000000c0a197981 */ /* 0x000f68000c1e1900 */
[----:B------:R-:W5:Y:S04]  /*0820*/  LDG.E R28, desc[UR12][R4.64+0x18] ;  /* 0x0000180c041c7981 */ /* 0x000f68000c1e1900 */
[----:B------:R-:W5:Y:S04]  /*0830*/  LDG.E R22, desc[UR12][R4.64+0x1c] ;  /* 0x00001c0c04167981 */ /* 0x000f68000c1e1900 */
[----:B------:R-:W5:Y:S01]  /*0840*/  LDG.E R12, desc[UR12][R12.64] ;  /* 0x0000000c0c0c7981 */ /* 0x000f62000c1e1900 */
        /* <DEDUP_REMOVED lines=8> */
[----:B------:R-:W-:-:S07]  /*08d0*/  FFMA R18, R22, R12, R7 ;  /* 0x0000000c16127223 */ /* 0x000fce0000000007 */
.L_x_3:
[----:B------:R-:W-:Y:S05]  /*08e0*/  BRA.U !UP1, `(.L_x_0) ;  /* 0x0000000109a87547 */ /* 0x000fea000b800000 */
[----:B------:R-:W-:Y:S02]  /*08f0*/  UISETP.GE.U32.AND UP0, UPT, UR6, 0x4, UPT ;  /* 0x000000040600788c */ /* 0x000fe4000bf06070 */
[----:B------:R-:W-:-:S04]  /*0900*/  ULOP3.LUT UR5, UR7, 0x3, URZ, 0xc0, !UPT ;  /* 0x0000000307057892 */ /* 0x000fc8000f8ec0ff */
[----:B------:R-:W-:-:S03]  /*0910*/  UISETP.NE.AND UP1, UPT, UR5, URZ, UPT ;  /* 0x000000ff0500728c */ /* 0x000fc6000bf25270 */
[----:B------:R-:W-:Y:S08]  /*0920*/  BRA.U !UP0, `(.L_x_4) ;  /* 0x0000000108587547 */ /* 0x000ff0000b800000 */
[----:B------:R-:W0:Y:S01]  /*0930*/  LDC.64 R6, c[0x0][0x388] ;  /* 0x0000e200ff067b82 */ /* 0x000e220000000a00 */
[CC--:B------:R-:W-:Y:S01]  /*0940*/  IMAD R11, R2.reuse, R3.reuse, RZ ;  /* 0x00000003020b7224 */ /* 0x0c0fe200078e02ff */
[----:B------:R-:W-:-:S06]  /*0950*/  IADD3 R9, PT, PT, R2, R3, RZ ;  /* 0x0000000302097210 */ /* 0x000fcc0007ffe0ff */
[----:B------:R-:W1:Y:S01]  /*0960*/  LDC.64 R4, c[0x0][0x380] ;  /* 0x0000e000ff047b82 */ /* 0x000e620000000a00 */
[----:B0-----:R-:W-:-:S04]  /*0970*/  IMAD.WIDE R6, R11, 0x4, R6 ;  /* 0x000000040b067825 */ /* 0x001fc800078e0206 */
[----:B-1----:R-:W-:-:S04]  /*0980*/  IMAD.WIDE R4, R9, 0x4, R4 ;  /* 0x0000000409047825 */ /* 0x002fc800078e0204 */
[C---:B------:R-:W-:Y:S01]  /*0990*/  IMAD.WIDE R8, R2.reuse, 0x4, R6 ;  /* 0x0000000402087825 */ /* 0x040fe200078e0206 */
[----:B------:R-:W2:Y:S04]  /*09a0*/  LDG.E R15, desc[UR12][R4.64] ;  /* 0x0000000c040f7981 */ /* 0x000ea8000c1e1900 */
[----:B------:R-:W2:Y:S01]  /*09b0*/  LDG.E R6, desc[UR12][R6.64] ;  /* 0x0000000c06067981 */ /* 0x000ea2000c1e1900 */
[----:B------:R-:W-:-:S03]  /*09c0*/  IMAD.WIDE R10, R2, 0x4, R8 ;  /* 0x00000004020a7825 */ /* 0x000fc600078e0208 */
[----:B------:R-:W3:Y:S04]  /*09d0*/  LDG.E R8, desc[UR12][R8.64] ;  /* 0x0000000c08087981 */ /* 0x000ee8000c1e1900 */
[----:B------:R-:W3:Y:S01]  /*09e0*/  LDG.E R14, desc[UR12][R4.64+0x4] ;  /* 0x0000040c040e7981 */ /* 0x000ee2000c1e1900 */
[----:B------:R-:W-:-:S03]  /*09f0*/  IMAD.WIDE R12, R2, 0x4, R10 ;  /* 0x00000004020c7825 */ /* 0x000fc600078e020a */
[----:B------:R-:W4:Y:S04]  /*0a00*/  LDG.E R16, desc[UR12][R10.64] ;  /* 0x0000000c0a107981 */ /* 0x000f28000c1e1900 */
[----:B------:R-:W4:Y:S04]  /*0a10*/  LDG.E R17, desc[UR12][R4.64+0x8] ;  /* 0x0000080c04117981 */ /* 0x000f28000c1e1900 */
[----:B------:R-:W5:Y:S04]  /*0a20*/  LDG.E R19, desc[UR12][R4.64+0xc] ;  /* 0x00000c0c04137981 */ /* 0x000f68000c1e1900 */
[----:B------:R-:W5:Y:S01]  /*0a30*/  LDG.E R12, desc[UR12][R12.64] ;  /* 0x0000000c0c0c7981 */ /* 0x000f62000c1e1900 */
[----:B------:R-:W-:Y:S01]  /*0a40*/  IADD3 R3, PT, PT, R3, 0x4, RZ ;  /* 0x0000000403037810 */ /* 0x000fe20007ffe0ff */
[----:B--2---:R-:W-:-:S04]  /*0a50*/  FFMA R15, R15, R6, R18 ;  /* 0x000000060f0f7223 */ /* 0x004fc80000000012 */
[----:B---3--:R-:W-:-:S04]  /*0a60*/  FFMA R14, R14, R8, R15 ;  /* 0x000000080e0e7223 */ /* 0x008fc8000000000f */
[----:B----4-:R-:W-:-:S04]  /*0a70*/  FFMA R14, R17, R16, R14 ;  /* 0x00000010110e7223 */ /* 0x010fc8000000000e */
[----:B-----5:R-:W-:-:S07]  /*0a80*/  FFMA R18, R19, R12, R14 ;  /* 0x0000000c13127223 */ /* 0x020fce000000000e */
.L_x_4:
[----:B------:R-:W-:Y:S05]  /*0a90*/  BRA.U !UP1, `(.L_x_0) ;  /* 0x00000001093c7547 */ /* 0x000fea000b800000 */
[----:B------:R-:W0:Y:S01]  /*0aa0*/  LDC.64 R8, c[0x0][0x380] ;  /* 0x0000e000ff087b82 */ /* 0x000e220000000a00 */
[----:B------:R-:W-:Y:S01]  /*0ab0*/  IADD3 R13, PT, PT, R0, UR4, R3 ;  /* 0x00000004000d7c10 */ /* 0x000fe2000fffe003 */
[----:B------:R-:W-:Y:S01]  /*0ac0*/  IMAD R3, R2, R3, RZ ;  /* 0x0000000302037224 */ /* 0x000fe200078e02ff */
[----:B------:R-:W-:-:S05]  /*0ad0*/  UIADD3 UR5, UPT, UPT, -UR5, URZ, URZ ;  /* 0x000000ff05057290 */ /* 0x000fca000fffe1ff */
[----:B------:R-:W1:Y:S07]  /*0ae0*/  LDC.64 R10, c[0x0][0x388] ;  /* 0x0000e200ff0a7b82 */ /* 0x000e6e0000000a00 */
.L_x_5:
[----:B0-----:R-:W-:-:S04]  /*0af0*/  IMAD.WIDE R4, R13, 0x4, R8 ;  /* 0x000000040d047825 */ /* 0x001fc800078e0208 */
[----:B-1----:R-:W-:Y:S02]  /*0b00*/  IMAD.WIDE R6, R3, 0x4, R10 ;  /* 0x0000000403067825 */ /* 0x002fe400078e020a */
[----:B------:R-:W2:Y:S04]  /*0b10*/  LDG.E R5, desc[UR12][R4.64] ;  /* 0x0000000c04057981 */ /* 0x000ea8000c1e1900 */
[----:B------:R-:W2:Y:S01]  /*0b20*/  LDG.E R6, desc[UR12][R6.64] ;  /* 0x0000000c06067981 */ /* 0x000ea2000c1e1900 */
[----:B------:R-:W-:Y:S01]  /*0b30*/  UIADD3 UR5, UPT, UPT, UR5, 0x1, URZ ;  /* 0x0000000105057890 */ /* 0x000fe2000fffe0ff */
[----:B------:R-:W-:Y:S02]  /*0b40*/  IADD3 R3, PT, PT, R2, R3, RZ ;  /* 0x0000000302037210 */ /* 0x000fe40007ffe0ff */
[----:B------:R-:W-:Y:S01]  /*0b50*/  IADD3 R13, PT, PT, R13, 0x1, RZ ;  /* 0x000000010d0d7810 */ /* 0x000fe20007ffe0ff */
[----:B------:R-:W-:Y:S01]  /*0b60*/  UISETP.NE.AND UP0, UPT, UR5, URZ, UPT ;  /* 0x000000ff0500728c */ /* 0x000fe2000bf05270 */
[----:B--2---:R-:W-:-:S08]  /*0b70*/  FFMA R18, R5, R6, R18 ;  /* 0x0000000605127223 */ /* 0x004fd00000000012 */
[----:B------:R-:W-:Y:S05]  /*0b80*/  BRA.U UP0, `(.L_x_5) ;  /* 0xfffffffd00d87547 */ /* 0x000fea000b83ffff */
.L_x_0:
[----:B------:R-:W0:Y:S02]  /*0b90*/  LDC.64 R4, c[0x0][0x390] ;  /* 0x0000e400ff047b82 */ /* 0x000e240000000a00 */
[----:B0-----:R-:W-:-:S05]  /*0ba0*/  IMAD.WIDE R2, R2, 0x4, R4 ;  /* 0x0000000402027825 */ /* 0x001fca00078e0204 */
[----:B------:R-:W-:Y:S01]  /*0bb0*/  STG.E desc[UR12][R2.64], R18 ;  /* 0x0000001202007986 */ /* 0x000fe2000c10190c */
[----:B------:R-:W-:Y:S05]  /*0bc0*/  EXIT ;  /* 0x000000000000794d */ /* 0x000fea0003800000 */
.L_x_6:
[----:B------:R-:W-:-:S00]  /*0bd0*/  BRA `(.L_x_6) ;  /* 0xfffffffc00fc7947 */ /* 0x000fc0000383ffff */
[----:B------:R-:W-:-:S00]  /*0be0*/  NOP ;  /* 0x0000000000007918 */ /* 0x000fc00000000000 */
        /* <DEDUP_REMOVED lines=9> */
.L_x_7:


//--------------------- .nv.shared.reserved.0     --------------------------
	.section	.nv.shared.reserved.0,"aw",@nobits
	.weak		__nv_reservedSMEM_offset_0_alias
	.size		__nv_reservedSMEM_offset_0_alias, 0, 64
	.other		__nv_reservedSMEM_offset_0_alias,@"STO_CUDA_RESERVED_SHARED STV_DEFAULT"
__nv_reservedSMEM_offset_0_alias:
	.zero		0
	.zero		64


//--------------------- .nv.constant0._Z18MatricesMultSharedPfS_S_ii --------------------------
	.section	.nv.constant0._Z18MatricesMultSharedPfS_S_ii,"a",@progbits
	.sectionflags	@""
	.align	4
.nv.constant0._Z18MatricesMultSharedPfS_S_ii:
	.zero		928


//--------------------- SYMBOLS --------------------------

	.type		.nv.reservedSmem.offset0,@object
	.size		.nv.reservedSmem.offset0,0x4
